//
// Generated by NVIDIA NVVM Compiler
//
// Compiler Build ID: CL-36424714
// Cuda compilation tools, release 13.0, V13.0.88
// Based on NVVM 20.0.0
//

.version 9.0
.target sm_100
.address_size 64

	// .globl	_ZN3cub18CUB_300001_SM_10006detail11EmptyKernelIvEEvv
.global .align 1 .b8 _ZN41_INTERNAL_0be8c9b9_4_k_cu_53b45217_1205394cuda3std3__45__cpo5beginE[1];
.global .align 1 .b8 _ZN41_INTERNAL_0be8c9b9_4_k_cu_53b45217_1205394cuda3std3__45__cpo3endE[1];
.global .align 1 .b8 _ZN41_INTERNAL_0be8c9b9_4_k_cu_53b45217_1205394cuda3std3__45__cpo6cbeginE[1];
.global .align 1 .b8 _ZN41_INTERNAL_0be8c9b9_4_k_cu_53b45217_1205394cuda3std3__45__cpo4cendE[1];
.global .align 1 .b8 _ZN41_INTERNAL_0be8c9b9_4_k_cu_53b45217_1205394cuda3std3__45__cpo6rbeginE[1];
.global .align 1 .b8 _ZN41_INTERNAL_0be8c9b9_4_k_cu_53b45217_1205394cuda3std3__45__cpo4rendE[1];
.global .align 1 .b8 _ZN41_INTERNAL_0be8c9b9_4_k_cu_53b45217_1205394cuda3std3__45__cpo7crbeginE[1];
.global .align 1 .b8 _ZN41_INTERNAL_0be8c9b9_4_k_cu_53b45217_1205394cuda3std3__45__cpo5crendE[1];
.global .align 1 .b8 _ZN41_INTERNAL_0be8c9b9_4_k_cu_53b45217_1205394cuda3std3__443_GLOBAL__N__0be8c9b9_4_k_cu_53b45217_1205396ignoreE[1];
.global .align 1 .b8 _ZN41_INTERNAL_0be8c9b9_4_k_cu_53b45217_1205394cuda3std3__419piecewise_constructE[1];
.global .align 1 .b8 _ZN41_INTERNAL_0be8c9b9_4_k_cu_53b45217_1205394cuda3std3__48in_placeE[1];
.global .align 1 .b8 _ZN41_INTERNAL_0be8c9b9_4_k_cu_53b45217_1205394cuda3std3__420unreachable_sentinelE[1];
.global .align 1 .b8 _ZN41_INTERNAL_0be8c9b9_4_k_cu_53b45217_1205394cuda3std3__47nulloptE[1];
.global .align 1 .b8 _ZN41_INTERNAL_0be8c9b9_4_k_cu_53b45217_1205394cuda3std3__48unexpectE[1];
.global .align 1 .b8 _ZN41_INTERNAL_0be8c9b9_4_k_cu_53b45217_1205394cuda3std6ranges3__45__cpo4swapE[1];
.global .align 1 .b8 _ZN41_INTERNAL_0be8c9b9_4_k_cu_53b45217_1205394cuda3std6ranges3__45__cpo9iter_moveE[1];
.global .align 1 .b8 _ZN41_INTERNAL_0be8c9b9_4_k_cu_53b45217_1205394cuda3std6ranges3__45__cpo5beginE[1];
.global .align 1 .b8 _ZN41_INTERNAL_0be8c9b9_4_k_cu_53b45217_1205394cuda3std6ranges3__45__cpo3endE[1];
.global .align 1 .b8 _ZN41_INTERNAL_0be8c9b9_4_k_cu_53b45217_1205394cuda3std6ranges3__45__cpo6cbeginE[1];
.global .align 1 .b8 _ZN41_INTERNAL_0be8c9b9_4_k_cu_53b45217_1205394cuda3std6ranges3__45__cpo4cendE[1];
.global .align 1 .b8 _ZN41_INTERNAL_0be8c9b9_4_k_cu_53b45217_1205394cuda3std6ranges3__45__cpo7advanceE[1];
.global .align 1 .b8 _ZN41_INTERNAL_0be8c9b9_4_k_cu_53b45217_1205394cuda3std6ranges3__45__cpo9iter_swapE[1];
.global .align 1 .b8 _ZN41_INTERNAL_0be8c9b9_4_k_cu_53b45217_1205394cuda3std6ranges3__45__cpo4nextE[1];
.global .align 1 .b8 _ZN41_INTERNAL_0be8c9b9_4_k_cu_53b45217_1205394cuda3std6ranges3__45__cpo4prevE[1];
.global .align 1 .b8 _ZN41_INTERNAL_0be8c9b9_4_k_cu_53b45217_1205394cuda3std6ranges3__45__cpo4dataE[1];
.global .align 1 .b8 _ZN41_INTERNAL_0be8c9b9_4_k_cu_53b45217_1205394cuda3std6ranges3__45__cpo5cdataE[1];
.global .align 1 .b8 _ZN41_INTERNAL_0be8c9b9_4_k_cu_53b45217_1205394cuda3std6ranges3__45__cpo4sizeE[1];
.global .align 1 .b8 _ZN41_INTERNAL_0be8c9b9_4_k_cu_53b45217_1205394cuda3std6ranges3__45__cpo5ssizeE[1];
.global .align 1 .b8 _ZN41_INTERNAL_0be8c9b9_4_k_cu_53b45217_1205394cuda3std6ranges3__45__cpo8distanceE[1];
.global .align 1 .b8 _ZN41_INTERNAL_0be8c9b9_4_k_cu_53b45217_1205396thrust24THRUST_300001_SM_1000_NS8cuda_cub3parE[1];
.global .align 1 .b8 _ZN41_INTERNAL_0be8c9b9_4_k_cu_53b45217_1205396thrust24THRUST_300001_SM_1000_NS8cuda_cub10par_nosyncE[1];
.global .align 1 .b8 _ZN41_INTERNAL_0be8c9b9_4_k_cu_53b45217_1205396thrust24THRUST_300001_SM_1000_NS6system6detail10sequential3seqE[1];
.global .align 1 .b8 _ZN41_INTERNAL_0be8c9b9_4_k_cu_53b45217_1205396thrust24THRUST_300001_SM_1000_NS12placeholders2_1E[1];
.global .align 1 .b8 _ZN41_INTERNAL_0be8c9b9_4_k_cu_53b45217_1205396thrust24THRUST_300001_SM_1000_NS12placeholders2_2E[1];
.global .align 1 .b8 _ZN41_INTERNAL_0be8c9b9_4_k_cu_53b45217_1205396thrust24THRUST_300001_SM_1000_NS12placeholders2_3E[1];
.global .align 1 .b8 _ZN41_INTERNAL_0be8c9b9_4_k_cu_53b45217_1205396thrust24THRUST_300001_SM_1000_NS12placeholders2_4E[1];
.global .align 1 .b8 _ZN41_INTERNAL_0be8c9b9_4_k_cu_53b45217_1205396thrust24THRUST_300001_SM_1000_NS12placeholders2_5E[1];
.global .align 1 .b8 _ZN41_INTERNAL_0be8c9b9_4_k_cu_53b45217_1205396thrust24THRUST_300001_SM_1000_NS12placeholders2_6E[1];
.global .align 1 .b8 _ZN41_INTERNAL_0be8c9b9_4_k_cu_53b45217_1205396thrust24THRUST_300001_SM_1000_NS12placeholders2_7E[1];
.global .align 1 .b8 _ZN41_INTERNAL_0be8c9b9_4_k_cu_53b45217_1205396thrust24THRUST_300001_SM_1000_NS12placeholders2_8E[1];
.global .align 1 .b8 _ZN41_INTERNAL_0be8c9b9_4_k_cu_53b45217_1205396thrust24THRUST_300001_SM_1000_NS12placeholders2_9E[1];
.global .align 1 .b8 _ZN41_INTERNAL_0be8c9b9_4_k_cu_53b45217_1205396thrust24THRUST_300001_SM_1000_NS12placeholders3_10E[1];
.global .align 1 .b8 _ZN41_INTERNAL_0be8c9b9_4_k_cu_53b45217_1205396thrust24THRUST_300001_SM_1000_NS3seqE[1];

.visible .entry _ZN3cub18CUB_300001_SM_10006detail11EmptyKernelIvEEvv()
{


	ret;

}


// ===== COMPILED SASS (sm_100) =====

	.target	sm_100

	.elftype	@"ET_EXEC"


//--------------------- .note.nv.tkinfo           --------------------------
	.section	.note.nv.tkinfo,"",@"SHT_NOTE"
	.sectionflags	@"SHF_NOTE_NV_TKINFO"
	.tkinfo
        /*0018*/ 	.word	0x00000002
        /*0030*/ 	.string	""
        /*0030*/ 	.string	"ptxas"
        /*0030*/ 	.string	"Cuda compilation tools, release 13.0, V13.0.88"
        /*0030*/ 	.string	"Build cuda_13.0.r13.0/compiler.36424714_0"
        /*0030*/ 	.string	"-arch sm_100 -m 64 "



//--------------------- .note.nv.cuinfo           --------------------------
	.section	.note.nv.cuinfo,"",@"SHT_NOTE"
	.sectionflags	@"SHF_NOTE_NV_CUINFO"
        /*0018*/ 	.short	0x0002
        /*001a*/ 	.short	0x0064
        /*001c*/ 	.short	0x0082
	.zero		2


//--------------------- .nv.info                  --------------------------
	.section	.nv.info,"",@"SHT_CUDA_INFO"
	.align	4


	//----- nvinfo : EIATTR_REGCOUNT
	.align		4
        /*0000*/ 	.byte	0x04, 0x2f
        /*0002*/ 	.short	(.L_44 - .L_43)
	.align		4
.L_43:
        /*0004*/ 	.word	index@(_ZN3cub18CUB_300001_SM_10006detail11EmptyKernelIvEEvv)
        /*0008*/ 	.word	0x00000004


	//----- nvinfo : EIATTR_FRAME_SIZE
	.align		4
.L_44:
        /*000c*/ 	.byte	0x04, 0x11
        /*000e*/ 	.short	(.L_46 - .L_45)
	.align		4
.L_45:
        /*0010*/ 	.word	index@(_ZN3cub18CUB_300001_SM_10006detail11EmptyKernelIvEEvv)
        /*0014*/ 	.word	0x00000000


	//----- nvinfo : EIATTR_MIN_STACK_SIZE
	.align		4
.L_46:
        /*0018*/ 	.byte	0x04, 0x12
        /*001a*/ 	.short	(.L_48 - .L_47)
	.align		4
.L_47:
        /*001c*/ 	.word	index@(_ZN3cub18CUB_300001_SM_10006detail11EmptyKernelIvEEvv)
        /*0020*/ 	.word	0x00000000
.L_48:


//--------------------- .nv.compat                --------------------------
	.section	.nv.compat,"",@"SHT_CUDA_COMPAT_INFO"
	.align	4
        /*0000*/ 	.byte	0x02, 0x09, 0x00, 0x00, 0x02, 0x02, 0x01, 0x00, 0x02, 0x05, 0x05, 0x00, 0x03, 0x07, 0x01, 0x01
        /*0010*/ 	.byte	0x02, 0x03, 0x00, 0x00, 0x02, 0x06, 0x01, 0x00, 0x04, 0x0b, 0x08, 0x00, 0x09, 0x00, 0x00, 0x00
        /*0020*/ 	.byte	0x00, 0x00, 0x00, 0x00


//--------------------- .nv.info._ZN3cub18CUB_300001_SM_10006detail11EmptyKernelIvEEvv --------------------------
	.section	.nv.info._ZN3cub18CUB_300001_SM_10006detail11EmptyKernelIvEEvv,"",@"SHT_CUDA_INFO"
	.sectionflags	@""
	.align	4


	//----- nvinfo : EIATTR_CUDA_API_VERSION
	.align		4
        /*0000*/ 	.byte	0x04, 0x37
        /*0002*/ 	.short	(.L_50 - .L_49)
.L_49:
        /*0004*/ 	.word	0x00000082


	//----- nvinfo : EIATTR_SPARSE_MMA_MASK
	.align		4
.L_50:
        /*0008*/ 	.byte	0x03, 0x50
        /*000a*/ 	.short	0x0000


	//----- nvinfo : EIATTR_MAXREG_COUNT
	.align		4
        /*000c*/ 	.byte	0x03, 0x1b
        /*000e*/ 	.short	0x00ff


	//----- nvinfo : EIATTR_MERCURY_ISA_VERSION
	.align		4
        /*0010*/ 	.byte	0x03, 0x5f
        /*0012*/ 	.short	0x0101


	//----- nvinfo : EIATTR_VRC_CTA_INIT_COUNT
	.align		4
        /*0014*/ 	.byte	0x02, 0x4a
	.zero		1
	.zero		1


	//----- nvinfo : EIATTR_EXIT_INSTR_OFFSETS
	.align		4
        /*0018*/ 	.byte	0x04, 0x1c
        /*001a*/ 	.short	(.L_52 - .L_51)


	//   ....[0]....
.L_51:
        /*001c*/ 	.word	0x00000010


	//----- nvinfo : EIATTR_SW_WAR
	.align		4
.L_52:
        /*0020*/ 	.byte	0x04, 0x36
        /*0022*/ 	.short	(.L_54 - .L_53)
.L_53:
        /*0024*/ 	.word	0x00000008
.L_54:


//--------------------- .nv.callgraph             --------------------------
	.section	.nv.callgraph,"",@"SHT_CUDA_CALLGRAPH"
	.align	4
	.sectionentsize	8
	.align		4
        /*0000*/ 	.word	0x00000000
	.align		4
        /*0004*/ 	.word	0xffffffff
	.align		4
        /*0008*/ 	.word	0x00000000
	.align		4
        /*000c*/ 	.word	0xfffffffe
	.align		4
        /*0010*/ 	.word	0x00000000
	.align		4
        /*0014*/ 	.word	0xfffffffd
	.align		4
        /*0018*/ 	.word	0x00000000
	.align		4
        /*001c*/ 	.word	0xfffffffc


//--------------------- .nv.constant4             --------------------------
	.section	.nv.constant4,"a",@progbits
	.align	8
	.align		8
.nv.constant4:
        /*0000*/ 	.dword	_ZN41_INTERNAL_0be8c9b9_4_k_cu_53b45217_1209354cuda3std3__45__cpo5beginE
	.align		8
        /*0008*/ 	.dword	_ZN41_INTERNAL_0be8c9b9_4_k_cu_53b45217_1209354cuda3std3__45__cpo3endE
	.align		8
        /*0010*/ 	.dword	_ZN41_INTERNAL_0be8c9b9_4_k_cu_53b45217_1209354cuda3std3__45__cpo6cbeginE
	.align		8
        /*0018*/ 	.dword	_ZN41_INTERNAL_0be8c9b9_4_k_cu_53b45217_1209354cuda3std3__45__cpo4cendE
	.align		8
        /*0020*/ 	.dword	_ZN41_INTERNAL_0be8c9b9_4_k_cu_53b45217_1209354cuda3std3__45__cpo6rbeginE
	.align		8
        /*0028*/ 	.dword	_ZN41_INTERNAL_0be8c9b9_4_k_cu_53b45217_1209354cuda3std3__45__cpo4rendE
	.align		8
        /*0030*/ 	.dword	_ZN41_INTERNAL_0be8c9b9_4_k_cu_53b45217_1209354cuda3std3__45__cpo7crbeginE
	.align		8
        /*0038*/ 	.dword	_ZN41_INTERNAL_0be8c9b9_4_k_cu_53b45217_1209354cuda3std3__45__cpo5crendE
	.align		8
        /*0040*/ 	.dword	_ZN41_INTERNAL_0be8c9b9_4_k_cu_53b45217_1209354cuda3std3__443_GLOBAL__N__0be8c9b9_4_k_cu_53b45217_1209356ignoreE
	.align		8
        /*0048*/ 	.dword	_ZN41_INTERNAL_0be8c9b9_4_k_cu_53b45217_1209354cuda3std3__419piecewise_constructE
	.align		8
        /*0050*/ 	.dword	_ZN41_INTERNAL_0be8c9b9_4_k_cu_53b45217_1209354cuda3std3__48in_placeE
	.align		8
        /*0058*/ 	.dword	_ZN41_INTERNAL_0be8c9b9_4_k_cu_53b45217_1209354cuda3std3__420unreachable_sentinelE
	.align		8
        /*0060*/ 	.dword	_ZN41_INTERNAL_0be8c9b9_4_k_cu_53b45217_1209354cuda3std3__47nulloptE
	.align		8
        /*0068*/ 	.dword	_ZN41_INTERNAL_0be8c9b9_4_k_cu_53b45217_1209354cuda3std3__48unexpectE
	.align		8
        /*0070*/ 	.dword	_ZN41_INTERNAL_0be8c9b9_4_k_cu_53b45217_1209354cuda3std6ranges3__45__cpo4swapE
	.align		8
        /*0078*/ 	.dword	_ZN41_INTERNAL_0be8c9b9_4_k_cu_53b45217_1209354cuda3std6ranges3__45__cpo9iter_moveE
	.align		8
        /*0080*/ 	.dword	_ZN41_INTERNAL_0be8c9b9_4_k_cu_53b45217_1209354cuda3std6ranges3__45__cpo5beginE
	.align		8
        /*0088*/ 	.dword	_ZN41_INTERNAL_0be8c9b9_4_k_cu_53b45217_1209354cuda3std6ranges3__45__cpo3endE
	.align		8
        /*0090*/ 	.dword	_ZN41_INTERNAL_0be8c9b9_4_k_cu_53b45217_1209354cuda3std6ranges3__45__cpo6cbeginE
	.align		8
        /*0098*/ 	.dword	_ZN41_INTERNAL_0be8c9b9_4_k_cu_53b45217_1209354cuda3std6ranges3__45__cpo4cendE
	.align		8
        /*00a0*/ 	.dword	_ZN41_INTERNAL_0be8c9b9_4_k_cu_53b45217_1209354cuda3std6ranges3__45__cpo7advanceE
	.align		8
        /*00a8*/ 	.dword	_ZN41_INTERNAL_0be8c9b9_4_k_cu_53b45217_1209354cuda3std6ranges3__45__cpo9iter_swapE
	.align		8
        /*00b0*/ 	.dword	_ZN41_INTERNAL_0be8c9b9_4_k_cu_53b45217_1209354cuda3std6ranges3__45__cpo4nextE
	.align		8
        /*00b8*/ 	.dword	_ZN41_INTERNAL_0be8c9b9_4_k_cu_53b45217_1209354cuda3std6ranges3__45__cpo4prevE
	.align		8
        /*00c0*/ 	.dword	_ZN41_INTERNAL_0be8c9b9_4_k_cu_53b45217_1209354cuda3std6ranges3__45__cpo4dataE
	.align		8
        /*00c8*/ 	.dword	_ZN41_INTERNAL_0be8c9b9_4_k_cu_53b45217_1209354cuda3std6ranges3__45__cpo5cdataE
	.align		8
        /*00d0*/ 	.dword	_ZN41_INTERNAL_0be8c9b9_4_k_cu_53b45217_1209354cuda3std6ranges3__45__cpo4sizeE
	.align		8
        /*00d8*/ 	.dword	_ZN41_INTERNAL_0be8c9b9_4_k_cu_53b45217_1209354cuda3std6ranges3__45__cpo5ssizeE
	.align		8
        /*00e0*/ 	.dword	_ZN41_INTERNAL_0be8c9b9_4_k_cu_53b45217_1209354cuda3std6ranges3__45__cpo8distanceE
	.align		8
        /*00e8*/ 	.dword	_ZN41_INTERNAL_0be8c9b9_4_k_cu_53b45217_1209356thrust24THRUST_300001_SM_1000_NS8cuda_cub3parE
	.align		8
        /*00f0*/ 	.dword	_ZN41_INTERNAL_0be8c9b9_4_k_cu_53b45217_1209356thrust24THRUST_300001_SM_1000_NS8cuda_cub10par_nosyncE
	.align		8
        /*00f8*/ 	.dword	_ZN41_INTERNAL_0be8c9b9_4_k_cu_53b45217_1209356thrust24THRUST_300001_SM_1000_NS6system6detail10sequential3seqE
	.align		8
        /*0100*/ 	.dword	_ZN41_INTERNAL_0be8c9b9_4_k_cu_53b45217_1209356thrust24THRUST_300001_SM_1000_NS12placeholders2_1E
	.align		8
        /*0108*/ 	.dword	_ZN41_INTERNAL_0be8c9b9_4_k_cu_53b45217_1209356thrust24THRUST_300001_SM_1000_NS12placeholders2_2E
	.align		8
        /*0110*/ 	.dword	_ZN41_INTERNAL_0be8c9b9_4_k_cu_53b45217_1209356thrust24THRUST_300001_SM_1000_NS12placeholders2_3E
	.align		8
        /*0118*/ 	.dword	_ZN41_INTERNAL_0be8c9b9_4_k_cu_53b45217_1209356thrust24THRUST_300001_SM_1000_NS12placeholders2_4E
	.align		8
        /*0120*/ 	.dword	_ZN41_INTERNAL_0be8c9b9_4_k_cu_53b45217_1209356thrust24THRUST_300001_SM_1000_NS12placeholders2_5E
	.align		8
        /*0128*/ 	.dword	_ZN41_INTERNAL_0be8c9b9_4_k_cu_53b45217_1209356thrust24THRUST_300001_SM_1000_NS12placeholders2_6E
	.align		8
        /*0130*/ 	.dword	_ZN41_INTERNAL_0be8c9b9_4_k_cu_53b45217_1209356thrust24THRUST_300001_SM_1000_NS12placeholders2_7E
	.align		8
        /*0138*/ 	.dword	_ZN41_INTERNAL_0be8c9b9_4_k_cu_53b45217_1209356thrust24THRUST_300001_SM_1000_NS12placeholders2_8E
	.align		8
        /*0140*/ 	.dword	_ZN41_INTERNAL_0be8c9b9_4_k_cu_53b45217_1209356thrust24THRUST_300001_SM_1000_NS12placeholders2_9E
	.align		8
        /*0148*/ 	.dword	_ZN41_INTERNAL_0be8c9b9_4_k_cu_53b45217_1209356thrust24THRUST_300001_SM_1000_NS12placeholders3_10E
	.align		8
        /*0150*/ 	.dword	_ZN41_INTERNAL_0be8c9b9_4_k_cu_53b45217_1209356thrust24THRUST_300001_SM_1000_NS3seqE


//--------------------- .text._ZN3cub18CUB_300001_SM_10006detail11EmptyKernelIvEEvv --------------------------
	.section	.text._ZN3cub18CUB_300001_SM_10006detail11EmptyKernelIvEEvv,"ax",@progbits
	.align	128
        .global         _ZN3cub18CUB_300001_SM_10006detail11EmptyKernelIvEEvv
        .type           _ZN3cub18CUB_300001_SM_10006detail11EmptyKernelIvEEvv,@function
        .size           _ZN3cub18CUB_300001_SM_10006detail11EmptyKernelIvEEvv,(.L_x_1 - _ZN3cub18CUB_300001_SM_10006detail11EmptyKernelIvEEvv)
        .other          _ZN3cub18CUB_300001_SM_10006detail11EmptyKernelIvEEvv,@"STO_CUDA_ENTRY STV_DEFAULT"
_ZN3cub18CUB_300001_SM_10006detail11EmptyKernelIvEEvv:
.text._ZN3cub18CUB_300001_SM_10006detail11EmptyKernelIvEEvv:
[----:B------:R-:W-:Y:S01]  /*0000*/  LDC R1, c[0x0][0x37c] ;  /* 0x0000df00ff017b82 */ /* 0x000fe20000000800 */
[----:B------:R-:W-:Y:S05]  /*0010*/  EXIT ;  /* 0x000000000000794d */ /* 0x000fea0003800000 */
.L_x_0:
[----:B------:R-:W-:-:S00]  /*0020*/  BRA `(.L_x_0) ;  /* 0xfffffffc00fc7947 */ /* 0x000fc0000383ffff */
[----:B------:R-:W-:-:S00]  /*0030*/  NOP ;  /* 0x0000000000007918 */ /* 0x000fc00000000000 */
        /* <DEDUP_REMOVED lines=12> */
.L_x_1:


//--------------------- .nv.shared.reserved.0     --------------------------
	.section	.nv.shared.reserved.0,"aw",@nobits
	.weak		__nv_reservedSMEM_offset_0_alias
	.size		__nv_reservedSMEM_offset_0_alias, 0, 64
	.other		__nv_reservedSMEM_offset_0_alias,@"STO_CUDA_RESERVED_SHARED STV_DEFAULT"
__nv_reservedSMEM_offset_0_alias:
	.zero		0
	.zero		64


//--------------------- .nv.global                --------------------------
	.section	.nv.global,"aw",@nobits
.nv.global:
	.type		_ZN41_INTERNAL_0be8c9b9_4_k_cu_53b45217_1209356thrust24THRUST_300001_SM_1000_NS3seqE,@object
	.size		_ZN41_INTERNAL_0be8c9b9_4_k_cu_53b45217_1209356thrust24THRUST_300001_SM_1000_NS3seqE,(_ZN41_INTERNAL_0be8c9b9_4_k_cu_53b45217_1209354cuda3std3__48in_placeE - _ZN41_INTERNAL_0be8c9b9_4_k_cu_53b45217_1209356thrust24THRUST_300001_SM_1000_NS3seqE)
_ZN41_INTERNAL_0be8c9b9_4_k_cu_53b45217_1209356thrust24THRUST_300001_SM_1000_NS3seqE:
	.zero		1
	.type		_ZN41_INTERNAL_0be8c9b9_4_k_cu_53b45217_1209354cuda3std3__48in_placeE,@object
	.size		_ZN41_INTERNAL_0be8c9b9_4_k_cu_53b45217_1209354cuda3std3__48in_placeE,(_ZN41_INTERNAL_0be8c9b9_4_k_cu_53b45217_1209354cuda3std6ranges3__45__cpo4sizeE - _ZN41_INTERNAL_0be8c9b9_4_k_cu_53b45217_1209354cuda3std3__48in_placeE)
_ZN41_INTERNAL_0be8c9b9_4_k_cu_53b45217_1209354cuda3std3__48in_placeE:
	.zero		1
	.type		_ZN41_INTERNAL_0be8c9b9_4_k_cu_53b45217_1209354cuda3std6ranges3__45__cpo4sizeE,@object
	.size		_ZN41_INTERNAL_0be8c9b9_4_k_cu_53b45217_1209354cuda3std6ranges3__45__cpo4sizeE,(_ZN41_INTERNAL_0be8c9b9_4_k_cu_53b45217_1209356thrust24THRUST_300001_SM_1000_NS12placeholders2_3E - _ZN41_INTERNAL_0be8c9b9_4_k_cu_53b45217_1209354cuda3std6ranges3__45__cpo4sizeE)
_ZN41_INTERNAL_0be8c9b9_4_k_cu_53b45217_1209354cuda3std6ranges3__45__cpo4sizeE:
	.zero		1
	.type		_ZN41_INTERNAL_0be8c9b9_4_k_cu_53b45217_1209356thrust24THRUST_300001_SM_1000_NS12placeholders2_3E,@object
	.size		_ZN41_INTERNAL_0be8c9b9_4_k_cu_53b45217_1209356thrust24THRUST_300001_SM_1000_NS12placeholders2_3E,(_ZN41_INTERNAL_0be8c9b9_4_k_cu_53b45217_1209354cuda3std3__45__cpo6cbeginE - _ZN41_INTERNAL_0be8c9b9_4_k_cu_53b45217_1209356thrust24THRUST_300001_SM_1000_NS12placeholders2_3E)
_ZN41_INTERNAL_0be8c9b9_4_k_cu_53b45217_1209356thrust24THRUST_300001_SM_1000_NS12placeholders2_3E:
	.zero		1
	.type		_ZN41_INTERNAL_0be8c9b9_4_k_cu_53b45217_1209354cuda3std3__45__cpo6cbeginE,@object
	.size		_ZN41_INTERNAL_0be8c9b9_4_k_cu_53b45217_1209354cuda3std3__45__cpo6cbeginE,(_ZN41_INTERNAL_0be8c9b9_4_k_cu_53b45217_1209354cuda3std6ranges3__45__cpo6cbeginE - _ZN41_INTERNAL_0be8c9b9_4_k_cu_53b45217_1209354cuda3std3__45__cpo6cbeginE)
_ZN41_INTERNAL_0be8c9b9_4_k_cu_53b45217_1209354cuda3std3__45__cpo6cbeginE:
	.zero		1
	.type		_ZN41_INTERNAL_0be8c9b9_4_k_cu_53b45217_1209354cuda3std6ranges3__45__cpo6cbeginE,@object
	.size		_ZN41_INTERNAL_0be8c9b9_4_k_cu_53b45217_1209354cuda3std6ranges3__45__cpo6cbeginE,(_ZN41_INTERNAL_0be8c9b9_4_k_cu_53b45217_1209356thrust24THRUST_300001_SM_1000_NS12placeholders2_7E - _ZN41_INTERNAL_0be8c9b9_4_k_cu_53b45217_1209354cuda3std6ranges3__45__cpo6cbeginE)
_ZN41_INTERNAL_0be8c9b9_4_k_cu_53b45217_1209354cuda3std6ranges3__45__cpo6cbeginE:
	.zero		1
	.type		_ZN41_INTERNAL_0be8c9b9_4_k_cu_53b45217_1209356thrust24THRUST_300001_SM_1000_NS12placeholders2_7E,@object
	.size		_ZN41_INTERNAL_0be8c9b9_4_k_cu_53b45217_1209356thrust24THRUST_300001_SM_1000_NS12placeholders2_7E,(_ZN41_INTERNAL_0be8c9b9_4_k_cu_53b45217_1209354cuda3std3__45__cpo7crbeginE - _ZN41_INTERNAL_0be8c9b9_4_k_cu_53b45217_1209356thrust24THRUST_300001_SM_1000_NS12placeholders2_7E)
_ZN41_INTERNAL_0be8c9b9_4_k_cu_53b45217_1209356thrust24THRUST_300001_SM_1000_NS12placeholders2_7E:
	.zero		1
	.type		_ZN41_INTERNAL_0be8c9b9_4_k_cu_53b45217_1209354cuda3std3__45__cpo7crbeginE,@object
	.size		_ZN41_INTERNAL_0be8c9b9_4_k_cu_53b45217_1209354cuda3std3__45__cpo7crbeginE,(_ZN41_INTERNAL_0be8c9b9_4_k_cu_53b45217_1209354cuda3std6ranges3__45__cpo4nextE - _ZN41_INTERNAL_0be8c9b9_4_k_cu_53b45217_1209354cuda3std3__45__cpo7crbeginE)
_ZN41_INTERNAL_0be8c9b9_4_k_cu_53b45217_1209354cuda3std3__45__cpo7crbeginE:
	.zero		1
	.type		_ZN41_INTERNAL_0be8c9b9_4_k_cu_53b45217_1209354cuda3std6ranges3__45__cpo4nextE,@object
	.size		_ZN41_INTERNAL_0be8c9b9_4_k_cu_53b45217_1209354cuda3std6ranges3__45__cpo4nextE,(_ZN41_INTERNAL_0be8c9b9_4_k_cu_53b45217_1209354cuda3std6ranges3__45__cpo4swapE - _ZN41_INTERNAL_0be8c9b9_4_k_cu_53b45217_1209354cuda3std6ranges3__45__cpo4nextE)
_ZN41_INTERNAL_0be8c9b9_4_k_cu_53b45217_1209354cuda3std6ranges3__45__cpo4nextE:
	.zero		1
	.type		_ZN41_INTERNAL_0be8c9b9_4_k_cu_53b45217_1209354cuda3std6ranges3__45__cpo4swapE,@object
	.size		_ZN41_INTERNAL_0be8c9b9_4_k_cu_53b45217_1209354cuda3std6ranges3__45__cpo4swapE,(_ZN41_INTERNAL_0be8c9b9_4_k_cu_53b45217_1209356thrust24THRUST_300001_SM_1000_NS8cuda_cub10par_nosyncE - _ZN41_INTERNAL_0be8c9b9_4_k_cu_53b45217_1209354cuda3std6ranges3__45__cpo4swapE)
_ZN41_INTERNAL_0be8c9b9_4_k_cu_53b45217_1209354cuda3std6ranges3__45__cpo4swapE:
	.zero		1
	.type		_ZN41_INTERNAL_0be8c9b9_4_k_cu_53b45217_1209356thrust24THRUST_300001_SM_1000_NS8cuda_cub10par_nosyncE,@object
	.size		_ZN41_INTERNAL_0be8c9b9_4_k_cu_53b45217_1209356thrust24THRUST_300001_SM_1000_NS8cuda_cub10par_nosyncE,(_ZN41_INTERNAL_0be8c9b9_4_k_cu_53b45217_1209356thrust24THRUST_300001_SM_1000_NS12placeholders2_9E - _ZN41_INTERNAL_0be8c9b9_4_k_cu_53b45217_1209356thrust24THRUST_300001_SM_1000_NS8cuda_cub10par_nosyncE)
_ZN41_INTERNAL_0be8c9b9_4_k_cu_53b45217_1209356thrust24THRUST_300001_SM_1000_NS8cuda_cub10par_nosyncE:
	.zero		1
	.type		_ZN41_INTERNAL_0be8c9b9_4_k_cu_53b45217_1209356thrust24THRUST_300001_SM_1000_NS12placeholders2_9E,@object
	.size		_ZN41_INTERNAL_0be8c9b9_4_k_cu_53b45217_1209356thrust24THRUST_300001_SM_1000_NS12placeholders2_9E,(_ZN41_INTERNAL_0be8c9b9_4_k_cu_53b45217_1209354cuda3std3__443_GLOBAL__N__0be8c9b9_4_k_cu_53b45217_1209356ignoreE - _ZN41_INTERNAL_0be8c9b9_4_k_cu_53b45217_1209356thrust24THRUST_300001_SM_1000_NS12placeholders2_9E)
_ZN41_INTERNAL_0be8c9b9_4_k_cu_53b45217_1209356thrust24THRUST_300001_SM_1000_NS12placeholders2_9E:
	.zero		1
	.type		_ZN41_INTERNAL_0be8c9b9_4_k_cu_53b45217_1209354cuda3std3__443_GLOBAL__N__0be8c9b9_4_k_cu_53b45217_1209356ignoreE,@object
	.size		_ZN41_INTERNAL_0be8c9b9_4_k_cu_53b45217_1209354cuda3std3__443_GLOBAL__N__0be8c9b9_4_k_cu_53b45217_1209356ignoreE,(_ZN41_INTERNAL_0be8c9b9_4_k_cu_53b45217_1209354cuda3std6ranges3__45__cpo4dataE - _ZN41_INTERNAL_0be8c9b9_4_k_cu_53b45217_1209354cuda3std3__443_GLOBAL__N__0be8c9b9_4_k_cu_53b45217_1209356ignoreE)
_ZN41_INTERNAL_0be8c9b9_4_k_cu_53b45217_1209354cuda3std3__443_GLOBAL__N__0be8c9b9_4_k_cu_53b45217_1209356ignoreE:
	.zero		1
	.type		_ZN41_INTERNAL_0be8c9b9_4_k_cu_53b45217_1209354cuda3std6ranges3__45__cpo4dataE,@object
	.size		_ZN41_INTERNAL_0be8c9b9_4_k_cu_53b45217_1209354cuda3std6ranges3__45__cpo4dataE,(_ZN41_INTERNAL_0be8c9b9_4_k_cu_53b45217_1209356thrust24THRUST_300001_SM_1000_NS12placeholders2_1E - _ZN41_INTERNAL_0be8c9b9_4_k_cu_53b45217_1209354cuda3std6ranges3__45__cpo4dataE)
_ZN41_INTERNAL_0be8c9b9_4_k_cu_53b45217_1209354cuda3std6ranges3__45__cpo4dataE:
	.zero		1
	.type		_ZN41_INTERNAL_0be8c9b9_4_k_cu_53b45217_1209356thrust24THRUST_300001_SM_1000_NS12placeholders2_1E,@object
	.size		_ZN41_INTERNAL_0be8c9b9_4_k_cu_53b45217_1209356thrust24THRUST_300001_SM_1000_NS12placeholders2_1E,(_ZN41_INTERNAL_0be8c9b9_4_k_cu_53b45217_1209354cuda3std3__45__cpo5beginE - _ZN41_INTERNAL_0be8c9b9_4_k_cu_53b45217_1209356thrust24THRUST_300001_SM_1000_NS12placeholders2_1E)
_ZN41_INTERNAL_0be8c9b9_4_k_cu_53b45217_1209356thrust24THRUST_300001_SM_1000_NS12placeholders2_1E:
	.zero		1
	.type		_ZN41_INTERNAL_0be8c9b9_4_k_cu_53b45217_1209354cuda3std3__45__cpo5beginE,@object
	.size		_ZN41_INTERNAL_0be8c9b9_4_k_cu_53b45217_1209354cuda3std3__45__cpo5beginE,(_ZN41_INTERNAL_0be8c9b9_4_k_cu_53b45217_1209354cuda3std6ranges3__45__cpo5beginE - _ZN41_INTERNAL_0be8c9b9_4_k_cu_53b45217_1209354cuda3std3__45__cpo5beginE)
_ZN41_INTERNAL_0be8c9b9_4_k_cu_53b45217_1209354cuda3std3__45__cpo5beginE:
	.zero		1
	.type		_ZN41_INTERNAL_0be8c9b9_4_k_cu_53b45217_1209354cuda3std6ranges3__45__cpo5beginE,@object
	.size		_ZN41_INTERNAL_0be8c9b9_4_k_cu_53b45217_1209354cuda3std6ranges3__45__cpo5beginE,(_ZN41_INTERNAL_0be8c9b9_4_k_cu_53b45217_1209356thrust24THRUST_300001_SM_1000_NS12placeholders2_5E - _ZN41_INTERNAL_0be8c9b9_4_k_cu_53b45217_1209354cuda3std6ranges3__45__cpo5beginE)
_ZN41_INTERNAL_0be8c9b9_4_k_cu_53b45217_1209354cuda3std6ranges3__45__cpo5beginE:
	.zero		1
	.type		_ZN41_INTERNAL_0be8c9b9_4_k_cu_53b45217_1209356thrust24THRUST_300001_SM_1000_NS12placeholders2_5E,@object
	.size		_ZN41_INTERNAL_0be8c9b9_4_k_cu_53b45217_1209356thrust24THRUST_300001_SM_1000_NS12placeholders2_5E,(_ZN41_INTERNAL_0be8c9b9_4_k_cu_53b45217_1209354cuda3std3__45__cpo6rbeginE - _ZN41_INTERNAL_0be8c9b9_4_k_cu_53b45217_1209356thrust24THRUST_300001_SM_1000_NS12placeholders2_5E)
_ZN41_INTERNAL_0be8c9b9_4_k_cu_53b45217_1209356thrust24THRUST_300001_SM_1000_NS12placeholders2_5E:
	.zero		1
	.type		_ZN41_INTERNAL_0be8c9b9_4_k_cu_53b45217_1209354cuda3std3__45__cpo6rbeginE,@object
	.size		_ZN41_INTERNAL_0be8c9b9_4_k_cu_53b45217_1209354cuda3std3__45__cpo6rbeginE,(_ZN41_INTERNAL_0be8c9b9_4_k_cu_53b45217_1209354cuda3std6ranges3__45__cpo7advanceE - _ZN41_INTERNAL_0be8c9b9_4_k_cu_53b45217_1209354cuda3std3__45__cpo6rbeginE)
_ZN41_INTERNAL_0be8c9b9_4_k_cu_53b45217_1209354cuda3std3__45__cpo6rbeginE:
	.zero		1
	.type		_ZN41_INTERNAL_0be8c9b9_4_k_cu_53b45217_1209354cuda3std6ranges3__45__cpo7advanceE,@object
	.size		_ZN41_INTERNAL_0be8c9b9_4_k_cu_53b45217_1209354cuda3std6ranges3__45__cpo7advanceE,(_ZN41_INTERNAL_0be8c9b9_4_k_cu_53b45217_1209354cuda3std3__47nulloptE - _ZN41_INTERNAL_0be8c9b9_4_k_cu_53b45217_1209354cuda3std6ranges3__45__cpo7advanceE)
_ZN41_INTERNAL_0be8c9b9_4_k_cu_53b45217_1209354cuda3std6ranges3__45__cpo7advanceE:
	.zero		1
	.type		_ZN41_INTERNAL_0be8c9b9_4_k_cu_53b45217_1209354cuda3std3__47nulloptE,@object
	.size		_ZN41_INTERNAL_0be8c9b9_4_k_cu_53b45217_1209354cuda3std3__47nulloptE,(_ZN41_INTERNAL_0be8c9b9_4_k_cu_53b45217_1209354cuda3std6ranges3__45__cpo8distanceE - _ZN41_INTERNAL_0be8c9b9_4_k_cu_53b45217_1209354cuda3std3__47nulloptE)
_ZN41_INTERNAL_0be8c9b9_4_k_cu_53b45217_1209354cuda3std3__47nulloptE:
	.zero		1
	.type		_ZN41_INTERNAL_0be8c9b9_4_k_cu_53b45217_1209354cuda3std6ranges3__45__cpo8distanceE,@object
	.size		_ZN41_INTERNAL_0be8c9b9_4_k_cu_53b45217_1209354cuda3std6ranges3__45__cpo8distanceE,(_ZN41_INTERNAL_0be8c9b9_4_k_cu_53b45217_1209356thrust24THRUST_300001_SM_1000_NS12placeholders3_10E - _ZN41_INTERNAL_0be8c9b9_4_k_cu_53b45217_1209354cuda3std6ranges3__45__cpo8distanceE)
_ZN41_INTERNAL_0be8c9b9_4_k_cu_53b45217_1209354cuda3std6ranges3__45__cpo8distanceE:
	.zero		1
	.type		_ZN41_INTERNAL_0be8c9b9_4_k_cu_53b45217_1209356thrust24THRUST_300001_SM_1000_NS12placeholders3_10E,@object
	.size		_ZN41_INTERNAL_0be8c9b9_4_k_cu_53b45217_1209356thrust24THRUST_300001_SM_1000_NS12placeholders3_10E,(_ZN41_INTERNAL_0be8c9b9_4_k_cu_53b45217_1209354cuda3std3__419piecewise_constructE - _ZN41_INTERNAL_0be8c9b9_4_k_cu_53b45217_1209356thrust24THRUST_300001_SM_1000_NS12placeholders3_10E)
_ZN41_INTERNAL_0be8c9b9_4_k_cu_53b45217_1209356thrust24THRUST_300001_SM_1000_NS12placeholders3_10E:
	.zero		1
	.type		_ZN41_INTERNAL_0be8c9b9_4_k_cu_53b45217_1209354cuda3std3__419piecewise_constructE,@object
	.size		_ZN41_INTERNAL_0be8c9b9_4_k_cu_53b45217_1209354cuda3std3__419piecewise_constructE,(_ZN41_INTERNAL_0be8c9b9_4_k_cu_53b45217_1209354cuda3std6ranges3__45__cpo5cdataE - _ZN41_INTERNAL_0be8c9b9_4_k_cu_53b45217_1209354cuda3std3__419piecewise_constructE)
_ZN41_INTERNAL_0be8c9b9_4_k_cu_53b45217_1209354cuda3std3__419piecewise_constructE:
	.zero		1
	.type		_ZN41_INTERNAL_0be8c9b9_4_k_cu_53b45217_1209354cuda3std6ranges3__45__cpo5cdataE,@object
	.size		_ZN41_INTERNAL_0be8c9b9_4_k_cu_53b45217_1209354cuda3std6ranges3__45__cpo5cdataE,(_ZN41_INTERNAL_0be8c9b9_4_k_cu_53b45217_1209356thrust24THRUST_300001_SM_1000_NS12placeholders2_2E - _ZN41_INTERNAL_0be8c9b9_4_k_cu_53b45217_1209354cuda3std6ranges3__45__cpo5cdataE)
_ZN41_INTERNAL_0be8c9b9_4_k_cu_53b45217_1209354cuda3std6ranges3__45__cpo5cdataE:
	.zero		1
	.type		_ZN41_INTERNAL_0be8c9b9_4_k_cu_53b45217_1209356thrust24THRUST_300001_SM_1000_NS12placeholders2_2E,@object
	.size		_ZN41_INTERNAL_0be8c9b9_4_k_cu_53b45217_1209356thrust24THRUST_300001_SM_1000_NS12placeholders2_2E,(_ZN41_INTERNAL_0be8c9b9_4_k_cu_53b45217_1209354cuda3std3__45__cpo3endE - _ZN41_INTERNAL_0be8c9b9_4_k_cu_53b45217_1209356thrust24THRUST_300001_SM_1000_NS12placeholders2_2E)
_ZN41_INTERNAL_0be8c9b9_4_k_cu_53b45217_1209356thrust24THRUST_300001_SM_1000_NS12placeholders2_2E:
	.zero		1
	.type		_ZN41_INTERNAL_0be8c9b9_4_k_cu_53b45217_1209354cuda3std3__45__cpo3endE,@object
	.size		_ZN41_INTERNAL_0be8c9b9_4_k_cu_53b45217_1209354cuda3std3__45__cpo3endE,(_ZN41_INTERNAL_0be8c9b9_4_k_cu_53b45217_1209354cuda3std6ranges3__45__cpo3endE - _ZN41_INTERNAL_0be8c9b9_4_k_cu_53b45217_1209354cuda3std3__45__cpo3endE)
_ZN41_INTERNAL_0be8c9b9_4_k_cu_53b45217_1209354cuda3std3__45__cpo3endE:
	.zero		1
	.type		_ZN41_INTERNAL_0be8c9b9_4_k_cu_53b45217_1209354cuda3std6ranges3__45__cpo3endE,@object
	.size		_ZN41_INTERNAL_0be8c9b9_4_k_cu_53b45217_1209354cuda3std6ranges3__45__cpo3endE,(_ZN41_INTERNAL_0be8c9b9_4_k_cu_53b45217_1209356thrust24THRUST_300001_SM_1000_NS12placeholders2_6E - _ZN41_INTERNAL_0be8c9b9_4_k_cu_53b45217_1209354cuda3std6ranges3__45__cpo3endE)
_ZN41_INTERNAL_0be8c9b9_4_k_cu_53b45217_1209354cuda3std6ranges3__45__cpo3endE:
	.zero		1
	.type		_ZN41_INTERNAL_0be8c9b9_4_k_cu_53b45217_1209356thrust24THRUST_300001_SM_1000_NS12placeholders2_6E,@object
	.size		_ZN41_INTERNAL_0be8c9b9_4_k_cu_53b45217_1209356thrust24THRUST_300001_SM_1000_NS12placeholders2_6E,(_ZN41_INTERNAL_0be8c9b9_4_k_cu_53b45217_1209354cuda3std3__45__cpo4rendE - _ZN41_INTERNAL_0be8c9b9_4_k_cu_53b45217_1209356thrust24THRUST_300001_SM_1000_NS12placeholders2_6E)
_ZN41_INTERNAL_0be8c9b9_4_k_cu_53b45217_1209356thrust24THRUST_300001_SM_1000_NS12placeholders2_6E:
	.zero		1
	.type		_ZN41_INTERNAL_0be8c9b9_4_k_cu_53b45217_1209354cuda3std3__45__cpo4rendE,@object
	.size		_ZN41_INTERNAL_0be8c9b9_4_k_cu_53b45217_1209354cuda3std3__45__cpo4rendE,(_ZN41_INTERNAL_0be8c9b9_4_k_cu_53b45217_1209354cuda3std6ranges3__45__cpo9iter_swapE - _ZN41_INTERNAL_0be8c9b9_4_k_cu_53b45217_1209354cuda3std3__45__cpo4rendE)
_ZN41_INTERNAL_0be8c9b9_4_k_cu_53b45217_1209354cuda3std3__45__cpo4rendE:
	.zero		1
	.type		_ZN41_INTERNAL_0be8c9b9_4_k_cu_53b45217_1209354cuda3std6ranges3__45__cpo9iter_swapE,@object
	.size		_ZN41_INTERNAL_0be8c9b9_4_k_cu_53b45217_1209354cuda3std6ranges3__45__cpo9iter_swapE,(_ZN41_INTERNAL_0be8c9b9_4_k_cu_53b45217_1209354cuda3std3__48unexpectE - _ZN41_INTERNAL_0be8c9b9_4_k_cu_53b45217_1209354cuda3std6ranges3__45__cpo9iter_swapE)
_ZN41_INTERNAL_0be8c9b9_4_k_cu_53b45217_1209354cuda3std6ranges3__45__cpo9iter_swapE:
	.zero		1
	.type		_ZN41_INTERNAL_0be8c9b9_4_k_cu_53b45217_1209354cuda3std3__48unexpectE,@object
	.size		_ZN41_INTERNAL_0be8c9b9_4_k_cu_53b45217_1209354cuda3std3__48unexpectE,(_ZN41_INTERNAL_0be8c9b9_4_k_cu_53b45217_1209356thrust24THRUST_300001_SM_1000_NS8cuda_cub3parE - _ZN41_INTERNAL_0be8c9b9_4_k_cu_53b45217_1209354cuda3std3__48unexpectE)
_ZN41_INTERNAL_0be8c9b9_4_k_cu_53b45217_1209354cuda3std3__48unexpectE:
	.zero		1
	.type		_ZN41_INTERNAL_0be8c9b9_4_k_cu_53b45217_1209356thrust24THRUST_300001_SM_1000_NS8cuda_cub3parE,@object
	.size		_ZN41_INTERNAL_0be8c9b9_4_k_cu_53b45217_1209356thrust24THRUST_300001_SM_1000_NS8cuda_cub3parE,(_ZN41_INTERNAL_0be8c9b9_4_k_cu_53b45217_1209356thrust24THRUST_300001_SM_1000_NS12placeholders2_4E - _ZN41_INTERNAL_0be8c9b9_4_k_cu_53b45217_1209356thrust24THRUST_300001_SM_1000_NS8cuda_cub3parE)
_ZN41_INTERNAL_0be8c9b9_4_k_cu_53b45217_1209356thrust24THRUST_300001_SM_1000_NS8cuda_cub3parE:
	.zero		1
	.type		_ZN41_INTERNAL_0be8c9b9_4_k_cu_53b45217_1209356thrust24THRUST_300001_SM_1000_NS12placeholders2_4E,@object
	.size		_ZN41_INTERNAL_0be8c9b9_4_k_cu_53b45217_1209356thrust24THRUST_300001_SM_1000_NS12placeholders2_4E,(_ZN41_INTERNAL_0be8c9b9_4_k_cu_53b45217_1209354cuda3std3__45__cpo4cendE - _ZN41_INTERNAL_0be8c9b9_4_k_cu_53b45217_1209356thrust24THRUST_300001_SM_1000_NS12placeholders2_4E)
_ZN41_INTERNAL_0be8c9b9_4_k_cu_53b45217_1209356thrust24THRUST_300001_SM_1000_NS12placeholders2_4E:
	.zero		1
	.type		_ZN41_INTERNAL_0be8c9b9_4_k_cu_53b45217_1209354cuda3std3__45__cpo4cendE,@object
	.size		_ZN41_INTERNAL_0be8c9b9_4_k_cu_53b45217_1209354cuda3std3__45__cpo4cendE,(_ZN41_INTERNAL_0be8c9b9_4_k_cu_53b45217_1209354cuda3std6ranges3__45__cpo4cendE - _ZN41_INTERNAL_0be8c9b9_4_k_cu_53b45217_1209354cuda3std3__45__cpo4cendE)
_ZN41_INTERNAL_0be8c9b9_4_k_cu_53b45217_1209354cuda3std3__45__cpo4cendE:
	.zero		1
	.type		_ZN41_INTERNAL_0be8c9b9_4_k_cu_53b45217_1209354cuda3std6ranges3__45__cpo4cendE,@object
	.size		_ZN41_INTERNAL_0be8c9b9_4_k_cu_53b45217_1209354cuda3std6ranges3__45__cpo4cendE,(_ZN41_INTERNAL_0be8c9b9_4_k_cu_53b45217_1209354cuda3std3__420unreachable_sentinelE - _ZN41_INTERNAL_0be8c9b9_4_k_cu_53b45217_1209354cuda3std6ranges3__45__cpo4cendE)
_ZN41_INTERNAL_0be8c9b9_4_k_cu_53b45217_1209354cuda3std6ranges3__45__cpo4cendE:
	.zero		1
	.type		_ZN41_INTERNAL_0be8c9b9_4_k_cu_53b45217_1209354cuda3std3__420unreachable_sentinelE,@object
	.size		_ZN41_INTERNAL_0be8c9b9_4_k_cu_53b45217_1209354cuda3std3__420unreachable_sentinelE,(_ZN41_INTERNAL_0be8c9b9_4_k_cu_53b45217_1209354cuda3std6ranges3__45__cpo5ssizeE - _ZN41_INTERNAL_0be8c9b9_4_k_cu_53b45217_1209354cuda3std3__420unreachable_sentinelE)
_ZN41_INTERNAL_0be8c9b9_4_k_cu_53b45217_1209354cuda3std3__420unreachable_sentinelE:
	.zero		1
	.type		_ZN41_INTERNAL_0be8c9b9_4_k_cu_53b45217_1209354cuda3std6ranges3__45__cpo5ssizeE,@object
	.size		_ZN41_INTERNAL_0be8c9b9_4_k_cu_53b45217_1209354cuda3std6ranges3__45__cpo5ssizeE,(_ZN41_INTERNAL_0be8c9b9_4_k_cu_53b45217_1209356thrust24THRUST_300001_SM_1000_NS12placeholders2_8E - _ZN41_INTERNAL_0be8c9b9_4_k_cu_53b45217_1209354cuda3std6ranges3__45__cpo5ssizeE)
_ZN41_INTERNAL_0be8c9b9_4_k_cu_53b45217_1209354cuda3std6ranges3__45__cpo5ssizeE:
	.zero		1
	.type		_ZN41_INTERNAL_0be8c9b9_4_k_cu_53b45217_1209356thrust24THRUST_300001_SM_1000_NS12placeholders2_8E,@object
	.size		_ZN41_INTERNAL_0be8c9b9_4_k_cu_53b45217_1209356thrust24THRUST_300001_SM_1000_NS12placeholders2_8E,(_ZN41_INTERNAL_0be8c9b9_4_k_cu_53b45217_1209354cuda3std3__45__cpo5crendE - _ZN41_INTERNAL_0be8c9b9_4_k_cu_53b45217_1209356thrust24THRUST_300001_SM_1000_NS12placeholders2_8E)
_ZN41_INTERNAL_0be8c9b9_4_k_cu_53b45217_1209356thrust24THRUST_300001_SM_1000_NS12placeholders2_8E:
	.zero		1
	.type		_ZN41_INTERNAL_0be8c9b9_4_k_cu_53b45217_1209354cuda3std3__45__cpo5crendE,@object
	.size		_ZN41_INTERNAL_0be8c9b9_4_k_cu_53b45217_1209354cuda3std3__45__cpo5crendE,(_ZN41_INTERNAL_0be8c9b9_4_k_cu_53b45217_1209354cuda3std6ranges3__45__cpo4prevE - _ZN41_INTERNAL_0be8c9b9_4_k_cu_53b45217_1209354cuda3std3__45__cpo5crendE)
_ZN41_INTERNAL_0be8c9b9_4_k_cu_53b45217_1209354cuda3std3__45__cpo5crendE:
	.zero		1
	.type		_ZN41_INTERNAL_0be8c9b9_4_k_cu_53b45217_1209354cuda3std6ranges3__45__cpo4prevE,@object
	.size		_ZN41_INTERNAL_0be8c9b9_4_k_cu_53b45217_1209354cuda3std6ranges3__45__cpo4prevE,(_ZN41_INTERNAL_0be8c9b9_4_k_cu_53b45217_1209354cuda3std6ranges3__45__cpo9iter_moveE - _ZN41_INTERNAL_0be8c9b9_4_k_cu_53b45217_1209354cuda3std6ranges3__45__cpo4prevE)
_ZN41_INTERNAL_0be8c9b9_4_k_cu_53b45217_1209354cuda3std6ranges3__45__cpo4prevE:
	.zero		1
	.type		_ZN41_INTERNAL_0be8c9b9_4_k_cu_53b45217_1209354cuda3std6ranges3__45__cpo9iter_moveE,@object
	.size		_ZN41_INTERNAL_0be8c9b9_4_k_cu_53b45217_1209354cuda3std6ranges3__45__cpo9iter_moveE,(_ZN41_INTERNAL_0be8c9b9_4_k_cu_53b45217_1209356thrust24THRUST_300001_SM_1000_NS6system6detail10sequential3seqE - _ZN41_INTERNAL_0be8c9b9_4_k_cu_53b45217_1209354cuda3std6ranges3__45__cpo9iter_moveE)
_ZN41_INTERNAL_0be8c9b9_4_k_cu_53b45217_1209354cuda3std6ranges3__45__cpo9iter_moveE:
	.zero		1
	.type		_ZN41_INTERNAL_0be8c9b9_4_k_cu_53b45217_1209356thrust24THRUST_300001_SM_1000_NS6system6detail10sequential3seqE,@object
	.size		_ZN41_INTERNAL_0be8c9b9_4_k_cu_53b45217_1209356thrust24THRUST_300001_SM_1000_NS6system6detail10sequential3seqE,(.L_31 - _ZN41_INTERNAL_0be8c9b9_4_k_cu_53b45217_1209356thrust24THRUST_300001_SM_1000_NS6system6detail10sequential3seqE)
_ZN41_INTERNAL_0be8c9b9_4_k_cu_53b45217_1209356thrust24THRUST_300001_SM_1000_NS6system6detail10sequential3seqE:
	.zero		1
.L_31:


//--------------------- .nv.constant0._ZN3cub18CUB_300001_SM_10006detail11EmptyKernelIvEEvv --------------------------
	.section	.nv.constant0._ZN3cub18CUB_300001_SM_10006detail11EmptyKernelIvEEvv,"a",@progbits
	.sectionflags	@""
	.align	4
.nv.constant0._ZN3cub18CUB_300001_SM_10006detail11EmptyKernelIvEEvv:
	.zero		896


//--------------------- SYMBOLS --------------------------

	.type		.nv.reservedSmem.offset0,@object
	.size		.nv.reservedSmem.offset0,0x4
